//
// Generated by NVIDIA NVVM Compiler
//
// Compiler Build ID: CL-36424714
// Cuda compilation tools, release 13.0, V13.0.88
// Based on NVVM 20.0.0
//

.version 9.0
.target sm_100
.address_size 64

	// .globl	_Z1fPciPiPl

.visible .entry _Z1fPciPiPl(
	.param .u64 .ptr .align 1 _Z1fPciPiPl_param_0,
	.param .u32 _Z1fPciPiPl_param_1,
	.param .u64 .ptr .align 1 _Z1fPciPiPl_param_2,
	.param .u64 .ptr .align 1 _Z1fPciPiPl_param_3
)
{
	.reg .pred 	%p<8>;
	.reg .b16 	%rs<2>;
	.reg .b32 	%r<21>;
	.reg .b64 	%rd<19>;

	ld.param.u64 	%rd8, [_Z1fPciPiPl_param_0];
	ld.param.u32 	%r8, [_Z1fPciPiPl_param_1];
	ld.param.u64 	%rd10, [_Z1fPciPiPl_param_2];
	ld.param.u64 	%rd9, [_Z1fPciPiPl_param_3];
	cvta.to.global.u64 	%rd11, %rd10;
	mov.u32 	%r9, %ctaid.x;
	mov.u32 	%r10, %ntid.x;
	mov.u32 	%r11, %tid.x;
	mad.lo.s32 	%r12, %r9, %r10, %r11;
	mov.u32 	%r13, %nctaid.x;
	mul.lo.s32 	%r14, %r10, %r13;
	mul.wide.s32 	%rd12, %r12, 4;
	add.s64 	%rd1, %rd11, %rd12;
	add.s32 	%r15, %r14, %r8;
	add.s32 	%r16, %r15, -1;
	div.s32 	%r17, %r16, %r14;
	cvt.s64.s32 	%rd13, %r17;
	mul.wide.s32 	%rd14, %r17, %r12;
	add.s64 	%rd2, %rd14, %rd13;
	cvt.u32.u64 	%r18, %rd14;
	cvt.s64.s32 	%rd18, %rd14;
	setp.le.s64 	%p1, %rd2, %rd18;
	setp.le.s32 	%p2, %r8, %r18;
	or.pred  	%p3, %p2, %p1;
	@%p3 bra 	$L__BB0_5;
	ld.global.u32 	%r20, [%rd1];
	cvta.to.global.u64 	%rd4, %rd8;
	cvta.to.global.u64 	%rd5, %rd9;
$L__BB0_2:
	add.s64 	%rd15, %rd4, %rd18;
	ld.global.u8 	%rs1, [%rd15];
	setp.ne.s16 	%p4, %rs1, 10;
	@%p4 bra 	$L__BB0_4;
	add.s32 	%r5, %r20, 1;
	mul.wide.s32 	%rd16, %r20, 8;
	add.s64 	%rd17, %rd5, %rd16;
	st.global.u64 	[%rd17], %rd18;
	mov.u32 	%r20, %r5;
$L__BB0_4:
	add.s32 	%r18, %r18, 1;
	cvt.s64.s32 	%rd18, %r18;
	setp.gt.s64 	%p5, %rd2, %rd18;
	setp.lt.s32 	%p6, %r18, %r8;
	and.pred  	%p7, %p6, %p5;
	@%p7 bra 	$L__BB0_2;
$L__BB0_5:
	ret;

}


// ===== COMPILED SASS (sm_100) =====

	.target	sm_100

	.elftype	@"ET_EXEC"


//--------------------- .note.nv.tkinfo           --------------------------
	.section	.note.nv.tkinfo,"",@"SHT_NOTE"
	.sectionflags	@"SHF_NOTE_NV_TKINFO"
	.tkinfo
        /*0018*/ 	.word	0x00000002
        /*0030*/ 	.string	""
        /*0030*/ 	.string	"ptxas"
        /*0030*/ 	.string	"Cuda compilation tools, release 13.0, V13.0.88"
        /*0030*/ 	.string	"Build cuda_13.0.r13.0/compiler.36424714_0"
        /*0030*/ 	.string	"-arch sm_100 -m 64 "



//--------------------- .note.nv.cuinfo           --------------------------
	.section	.note.nv.cuinfo,"",@"SHT_NOTE"
	.sectionflags	@"SHF_NOTE_NV_CUINFO"
        /*0018*/ 	.short	0x0002
        /*001a*/ 	.short	0x0064
        /*001c*/ 	.short	0x0082
	.zero		2


//--------------------- .nv.info                  --------------------------
	.section	.nv.info,"",@"SHT_CUDA_INFO"
	.align	4


	//----- nvinfo : EIATTR_REGCOUNT
	.align		4
        /*0000*/ 	.byte	0x04, 0x2f
        /*0002*/ 	.short	(.L_1 - .L_0)
	.align		4
.L_0:
        /*0004*/ 	.word	index@(_Z1fPciPiPl)
        /*0008*/ 	.word	0x00000010


	//----- nvinfo : EIATTR_FRAME_SIZE
	.align		4
.L_1:
        /*000c*/ 	.byte	0x04, 0x11
        /*000e*/ 	.short	(.L_3 - .L_2)
	.align		4
.L_2:
        /*0010*/ 	.word	index@(_Z1fPciPiPl)
        /*0014*/ 	.word	0x00000000


	//----- nvinfo : EIATTR_MIN_STACK_SIZE
	.align		4
.L_3:
        /*0018*/ 	.byte	0x04, 0x12
        /*001a*/ 	.short	(.L_5 - .L_4)
	.align		4
.L_4:
        /*001c*/ 	.word	index@(_Z1fPciPiPl)
        /*0020*/ 	.word	0x00000000
.L_5:


//--------------------- .nv.compat                --------------------------
	.section	.nv.compat,"",@"SHT_CUDA_COMPAT_INFO"
	.align	4
        /*0000*/ 	.byte	0x02, 0x09, 0x00, 0x00, 0x02, 0x02, 0x01, 0x00, 0x02, 0x05, 0x05, 0x00, 0x03, 0x07, 0x01, 0x01
        /*0010*/ 	.byte	0x02, 0x03, 0x00, 0x00, 0x02, 0x06, 0x01, 0x00, 0x04, 0x0b, 0x08, 0x00, 0x09, 0x00, 0x00, 0x00
        /*0020*/ 	.byte	0x00, 0x00, 0x00, 0x00


//--------------------- .nv.info._Z1fPciPiPl      --------------------------
	.section	.nv.info._Z1fPciPiPl,"",@"SHT_CUDA_INFO"
	.sectionflags	@""
	.align	4


	//----- nvinfo : EIATTR_CUDA_API_VERSION
	.align		4
        /*0000*/ 	.byte	0x04, 0x37
        /*0002*/ 	.short	(.L_7 - .L_6)
.L_6:
        /*0004*/ 	.word	0x00000082


	//----- nvinfo : EIATTR_KPARAM_INFO
	.align		4
.L_7:
        /*0008*/ 	.byte	0x04, 0x17
        /*000a*/ 	.short	(.L_9 - .L_8)
.L_8:
        /*000c*/ 	.word	0x00000000
        /*0010*/ 	.short	0x0003
        /*0012*/ 	.short	0x0018
        /*0014*/ 	.byte	0x00, 0xf5, 0x21, 0x00


	//----- nvinfo : EIATTR_KPARAM_INFO
	.align		4
.L_9:
        /*0018*/ 	.byte	0x04, 0x17
        /*001a*/ 	.short	(.L_11 - .L_10)
.L_10:
        /*001c*/ 	.word	0x00000000
        /*0020*/ 	.short	0x0002
        /*0022*/ 	.short	0x0010
        /*0024*/ 	.byte	0x00, 0xf5, 0x21, 0x00


	//----- nvinfo : EIATTR_KPARAM_INFO
	.align		4
.L_11:
        /*0028*/ 	.byte	0x04, 0x17
        /*002a*/ 	.short	(.L_13 - .L_12)
.L_12:
        /*002c*/ 	.word	0x00000000
        /*0030*/ 	.short	0x0001
        /*0032*/ 	.short	0x0008
        /*0034*/ 	.byte	0x00, 0xf0, 0x11, 0x00


	//----- nvinfo : EIATTR_KPARAM_INFO
	.align		4
.L_13:
        /*0038*/ 	.byte	0x04, 0x17
        /*003a*/ 	.short	(.L_15 - .L_14)
.L_14:
        /*003c*/ 	.word	0x00000000
        /*0040*/ 	.short	0x0000
        /*0042*/ 	.short	0x0000
        /*0044*/ 	.byte	0x00, 0xf5, 0x21, 0x00


	//----- nvinfo : EIATTR_SPARSE_MMA_MASK
	.align		4
.L_15:
        /*0048*/ 	.byte	0x03, 0x50
        /*004a*/ 	.short	0x0000


	//----- nvinfo : EIATTR_MAXREG_COUNT
	.align		4
        /*004c*/ 	.byte	0x03, 0x1b
        /*004e*/ 	.short	0x00ff


	//----- nvinfo : EIATTR_MERCURY_ISA_VERSION
	.align		4
        /*0050*/ 	.byte	0x03, 0x5f
        /*0052*/ 	.short	0x0101


	//----- nvinfo : EIATTR_VRC_CTA_INIT_COUNT
	.align		4
        /*0054*/ 	.byte	0x02, 0x4a
	.zero		1
	.zero		1


	//----- nvinfo : EIATTR_EXIT_INSTR_OFFSETS
	.align		4
        /*0058*/ 	.byte	0x04, 0x1c
        /*005a*/ 	.short	(.L_17 - .L_16)


	//   ....[0]....
.L_16:
        /*005c*/ 	.word	0x000002b0


	//   ....[1]....
        /*0060*/ 	.word	0x00000470


	//----- nvinfo : EIATTR_CRS_STACK_SIZE
	.align		4
.L_17:
        /*0064*/ 	.byte	0x04, 0x1e
        /*0066*/ 	.short	(.L_19 - .L_18)
.L_18:
        /*0068*/ 	.word	0x00000000


	//----- nvinfo : EIATTR_CBANK_PARAM_SIZE
	.align		4
.L_19:
        /*006c*/ 	.byte	0x03, 0x19
        /*006e*/ 	.short	0x0020


	//----- nvinfo : EIATTR_PARAM_CBANK
	.align		4
        /*0070*/ 	.byte	0x04, 0x0a
        /*0072*/ 	.short	(.L_21 - .L_20)
	.align		4
.L_20:
        /*0074*/ 	.word	index@(.nv.constant0._Z1fPciPiPl)
        /*0078*/ 	.short	0x0380
        /*007a*/ 	.short	0x0020


	//----- nvinfo : EIATTR_SW_WAR
	.align		4
.L_21:
        /*007c*/ 	.byte	0x04, 0x36
        /*007e*/ 	.short	(.L_23 - .L_22)
.L_22:
        /*0080*/ 	.word	0x00000008
.L_23:


//--------------------- .nv.callgraph             --------------------------
	.section	.nv.callgraph,"",@"SHT_CUDA_CALLGRAPH"
	.align	4
	.sectionentsize	8
	.align		4
        /*0000*/ 	.word	0x00000000
	.align		4
        /*0004*/ 	.word	0xffffffff
	.align		4
        /*0008*/ 	.word	0x00000000
	.align		4
        /*000c*/ 	.word	0xfffffffe
	.align		4
        /*0010*/ 	.word	0x00000000
	.align		4
        /*0014*/ 	.word	0xfffffffd
	.align		4
        /*0018*/ 	.word	0x00000000
	.align		4
        /*001c*/ 	.word	0xfffffffc


//--------------------- .text._Z1fPciPiPl         --------------------------
	.section	.text._Z1fPciPiPl,"ax",@progbits
	.align	128
        .global         _Z1fPciPiPl
        .type           _Z1fPciPiPl,@function
        .size           _Z1fPciPiPl,(.L_x_2 - _Z1fPciPiPl)
        .other          _Z1fPciPiPl,@"STO_CUDA_ENTRY STV_DEFAULT"
_Z1fPciPiPl:
.text._Z1fPciPiPl:
[----:B------:R-:W-:Y:S08]  /*0000*/  LDC R1, c[0x0][0x37c] ;  /* 0x0000df00ff017b82 */ /* 0x000ff00000000800 */
[----:B------:R-:W0:Y:S01]  /*0010*/  LDC R7, c[0x0][0x360] ;  /* 0x0000d800ff077b82 */ /* 0x000e220000000800 */
[----:B------:R-:W0:Y:S07]  /*0020*/  LDCU UR4, c[0x0][0x370] ;  /* 0x00006e00ff0477ac */ /* 0x000e2e0008000800 */
[----:B------:R-:W1:Y:S01]  /*0030*/  LDC R11, c[0x0][0x388] ;  /* 0x0000e200ff0b7b82 */ /* 0x000e620000000800 */
[----:B0-----:R-:W-:-:S07]  /*0040*/  IMAD R0, R7, UR4, RZ ;  /* 0x0000000407007c24 */ /* 0x001fce000f8e02ff */
[----:B------:R-:W0:Y:S01]  /*0050*/  S2UR UR4, SR_CTAID.X ;  /* 0x00000000000479c3 */ /* 0x000e220000002500 */
[-C--:B------:R-:W-:Y:S02]  /*0060*/  IABS R9, R0.reuse ;  /* 0x0000000000097213 */ /* 0x080fe40000000000 */
[----:B------:R-:W-:Y:S02]  /*0070*/  IABS R8, R0 ;  /* 0x0000000000087213 */ /* 0x000fe40000000000 */
[----:B------:R-:W2:Y:S01]  /*0080*/  I2F.RP R4, R9 ;  /* 0x0000000900047306 */ /* 0x000ea20000209400 */
[----:B-1----:R-:W-:Y:S02]  /*0090*/  IADD3 R5, PT, PT, R0, -0x1, R11 ;  /* 0xffffffff00057810 */ /* 0x002fe40007ffe00b */
[----:B------:R-:W-:-:S05]  /*00a0*/  IMAD.MOV R8, RZ, RZ, -R8 ;  /* 0x000000ffff087224 */ /* 0x000fca00078e0a08 */
[----:B--2---:R-:W1:Y:S02]  /*00b0*/  MUFU.RCP R4, R4 ;  /* 0x0000000400047308 */ /* 0x004e640000001000 */
[----:B-1----:R-:W-:Y:S01]  /*00c0*/  VIADD R2, R4, 0xffffffe ;  /* 0x0ffffffe04027836 */ /* 0x002fe20000000000 */
[----:B------:R-:W-:Y:S02]  /*00d0*/  IABS R4, R5 ;  /* 0x0000000500047213 */ /* 0x000fe40000000000 */
[----:B------:R-:W-:-:S03]  /*00e0*/  LOP3.LUT R5, R5, R0, RZ, 0x3c, !PT ;  /* 0x0000000005057212 */ /* 0x000fc600078e3cff */
[----:B------:R1:W2:Y:S01]  /*00f0*/  F2I.FTZ.U32.TRUNC.NTZ R3, R2 ;  /* 0x0000000200037305 */ /* 0x0002a2000021f000 */
[----:B------:R-:W-:Y:S01]  /*0100*/  ISETP.GE.AND P1, PT, R5, RZ, PT ;  /* 0x000000ff0500720c */ /* 0x000fe20003f26270 */
[----:B-1----:R-:W-:Y:S02]  /*0110*/  IMAD.MOV.U32 R2, RZ, RZ, RZ ;  /* 0x000000ffff027224 */ /* 0x002fe400078e00ff */
[----:B--2---:R-:W-:-:S04]  /*0120*/  IMAD.MOV R6, RZ, RZ, -R3 ;  /* 0x000000ffff067224 */ /* 0x004fc800078e0a03 */
[----:B------:R-:W-:-:S04]  /*0130*/  IMAD R13, R6, R9, RZ ;  /* 0x00000009060d7224 */ /* 0x000fc800078e02ff */
[----:B------:R-:W-:-:S04]  /*0140*/  IMAD.HI.U32 R3, R3, R13, R2 ;  /* 0x0000000d03037227 */ /* 0x000fc800078e0002 */
[----:B------:R-:W-:Y:S02]  /*0150*/  IMAD.MOV.U32 R2, RZ, RZ, R8 ;  /* 0x000000ffff027224 */ /* 0x000fe400078e0008 */
[----:B------:R-:W-:-:S04]  /*0160*/  IMAD.HI.U32 R3, R3, R4, RZ ;  /* 0x0000000403037227 */ /* 0x000fc800078e00ff */
[----:B------:R-:W-:Y:S02]  /*0170*/  IMAD R2, R3, R2, R4 ;  /* 0x0000000203027224 */ /* 0x000fe400078e0204 */
[----:B------:R-:W0:Y:S03]  /*0180*/  S2R R4, SR_TID.X ;  /* 0x0000000000047919 */ /* 0x000e260000002100 */
[----:B------:R-:W-:-:S13]  /*0190*/  ISETP.GT.U32.AND P2, PT, R9, R2, PT ;  /* 0x000000020900720c */ /* 0x000fda0003f44070 */
[-C--:B------:R-:W-:Y:S01]  /*01a0*/  @!P2 IADD3 R2, PT, PT, R2, -R9.reuse, RZ ;  /* 0x800000090202a210 */ /* 0x080fe20007ffe0ff */
[----:B------:R-:W-:Y:S01]  /*01b0*/  @!P2 VIADD R3, R3, 0x1 ;  /* 0x000000010303a836 */ /* 0x000fe20000000000 */
[----:B------:R-:W-:Y:S02]  /*01c0*/  ISETP.NE.AND P2, PT, R0, RZ, PT ;  /* 0x000000ff0000720c */ /* 0x000fe40003f45270 */
[----:B------:R-:W-:Y:S01]  /*01d0*/  ISETP.GE.U32.AND P0, PT, R2, R9, PT ;  /* 0x000000090200720c */ /* 0x000fe20003f06070 */
[----:B0-----:R-:W-:-:S12]  /*01e0*/  IMAD R7, R7, UR4, R4 ;  /* 0x0000000407077c24 */ /* 0x001fd8000f8e0204 */
[----:B------:R-:W-:-:S04]  /*01f0*/  @P0 VIADD R3, R3, 0x1 ;  /* 0x0000000103030836 */ /* 0x000fc80000000000 */
[----:B------:R-:W-:Y:S01]  /*0200*/  @!P1 IMAD.MOV R3, RZ, RZ, -R3 ;  /* 0x000000ffff039224 */ /* 0x000fe200078e0a03 */
[----:B------:R-:W-:-:S04]  /*0210*/  @!P2 LOP3.LUT R3, RZ, R0, RZ, 0x33, !PT ;  /* 0x00000000ff03a212 */ /* 0x000fc800078e33ff */
[----:B------:R-:W-:Y:S01]  /*0220*/  SHF.R.S32.HI R9, RZ, 0x1f, R3 ;  /* 0x0000001fff097819 */ /* 0x000fe20000011403 */
[----:B------:R-:W-:-:S03]  /*0230*/  IMAD.WIDE R4, R3, R7, RZ ;  /* 0x0000000703047225 */ /* 0x000fc600078e02ff */
[-C--:B------:R-:W-:Y:S02]  /*0240*/  IADD3 R13, P0, PT, R3, R4.reuse, RZ ;  /* 0x00000004030d7210 */ /* 0x080fe40007f1e0ff */
[----:B------:R-:W-:Y:S01]  /*0250*/  SHF.R.S32.HI R6, RZ, 0x1f, R4 ;  /* 0x0000001fff067819 */ /* 0x000fe20000011404 */
[----:B------:R-:W0:Y:S01]  /*0260*/  LDC.64 R2, c[0x0][0x390] ;  /* 0x0000e400ff027b82 */ /* 0x000e220000000a00 */
[----:B------:R-:W-:Y:S02]  /*0270*/  IADD3.X R10, PT, PT, R5, R9, RZ, P0, !PT ;  /* 0x00000009050a7210 */ /* 0x000fe400007fe4ff */
[----:B------:R-:W-:-:S04]  /*0280*/  ISETP.GT.U32.AND P0, PT, R13, R4, PT ;  /* 0x000000040d00720c */ /* 0x000fc80003f04070 */
[----:B------:R-:W-:-:S04]  /*0290*/  ISETP.GT.AND.EX P0, PT, R10, R6, PT, P0 ;  /* 0x000000060a00720c */ /* 0x000fc80003f04300 */
[----:B------:R-:W-:-:S13]  /*02a0*/  ISETP.GE.OR P0, PT, R4, R11, !P0 ;  /* 0x0000000b0400720c */ /* 0x000fda0004706670 */
[----:B------:R-:W-:Y:S05]  /*02b0*/  @P0 EXIT ;  /* 0x000000000000094d */ /* 0x000fea0003800000 */
[----:B------:R-:W1:Y:S01]  /*02c0*/  LDCU.64 UR4, c[0x0][0x358] ;  /* 0x00006b00ff0477ac */ /* 0x000e620008000a00 */
[----:B0-----:R-:W-:Y:S01]  /*02d0*/  IMAD.WIDE R2, R7, 0x4, R2 ;  /* 0x0000000407027825 */ /* 0x001fe200078e0202 */
[----:B------:R-:W0:Y:S01]  /*02e0*/  LDCU UR8, c[0x0][0x388] ;  /* 0x00007100ff0877ac */ /* 0x000e220008000800 */
[----:B------:R-:W2:Y:S03]  /*02f0*/  LDCU.64 UR6, c[0x0][0x380] ;  /* 0x00007000ff0677ac */ /* 0x000ea60008000a00 */
[----:B-1----:R1:W5:Y:S01]  /*0300*/  LDG.E R7, desc[UR4][R2.64] ;  /* 0x0000000402077981 */ /* 0x002362000c1e1900 */
[--C-:B------:R-:W-:Y:S02]  /*0310*/  IMAD.MOV.U32 R0, RZ, RZ, R4.reuse ;  /* 0x000000ffff007224 */ /* 0x100fe400078e0004 */
[----:B------:R-:W-:Y:S02]  /*0320*/  IMAD.MOV.U32 R8, RZ, RZ, R4 ;  /* 0x000000ffff087224 */ /* 0x000fe400078e0004 */
[----:B0-2---:R-:W-:-:S07]  /*0330*/  IMAD.MOV.U32 R9, RZ, RZ, R6 ;  /* 0x000000ffff097224 */ /* 0x005fce00078e0006 */
.L_x_0:
[----:B0-----:R-:W-:-:S04]  /*0340*/  IADD3 R4, P0, PT, R8, UR6, RZ ;  /* 0x0000000608047c10 */ /* 0x001fc8000ff1e0ff */
[----:B------:R-:W-:-:S05]  /*0350*/  IADD3.X R5, PT, PT, R9, UR7, RZ, P0, !PT ;  /* 0x0000000709057c10 */ /* 0x000fca00087fe4ff */
[----:B------:R-:W2:Y:S01]  /*0360*/  LDG.E.U8 R4, desc[UR4][R4.64] ;  /* 0x0000000404047981 */ /* 0x000ea2000c1e1100 */
[----:B------:R-:W-:-:S05]  /*0370*/  VIADD R6, R0, 0x1 ;  /* 0x0000000100067836 */ /* 0x000fca0000000000 */
[----:B------:R-:W-:Y:S02]  /*0380*/  ISETP.GT.U32.AND P0, PT, R13, R6, PT ;  /* 0x000000060d00720c */ /* 0x000fe40003f04070 */
[----:B------:R-:W-:Y:S02]  /*0390*/  ISETP.LT.AND P2, PT, R6, UR8, PT ;  /* 0x0000000806007c0c */ /* 0x000fe4000bf41270 */
[----:B--2---:R-:W-:-:S13]  /*03a0*/  ISETP.NE.AND P1, PT, R4, 0xa, PT ;  /* 0x0000000a0400780c */ /* 0x004fda0003f25270 */
[----:B-1----:R-:W0:Y:S01]  /*03b0*/  @!P1 LDC.64 R2, c[0x0][0x398] ;  /* 0x0000e600ff029b82 */ /* 0x002e220000000a00 */
[----:B------:R-:W-:Y:S01]  /*03c0*/  @!P1 MOV R4, R8 ;  /* 0x0000000800049202 */ /* 0x000fe20000000f00 */
[----:B------:R-:W-:Y:S01]  /*03d0*/  @!P1 IMAD.MOV.U32 R5, RZ, RZ, R9 ;  /* 0x000000ffff059224 */ /* 0x000fe200078e0009 */
[--C-:B------:R-:W-:Y:S01]  /*03e0*/  SHF.R.S32.HI R9, RZ, 0x1f, R6.reuse ;  /* 0x0000001fff097819 */ /* 0x100fe20000011406 */
[C---:B-----5:R-:W-:Y:S02]  /*03f0*/  @!P1 VIADD R0, R7.reuse, 0x1 ;  /* 0x0000000107009836 */ /* 0x060fe40000000000 */
[----:B------:R-:W-:Y:S01]  /*0400*/  IMAD.MOV.U32 R8, RZ, RZ, R6 ;  /* 0x000000ffff087224 */ /* 0x000fe200078e0006 */
[----:B------:R-:W-:Y:S01]  /*0410*/  ISETP.GT.AND.EX P0, PT, R10, R9, PT, P0 ;  /* 0x000000090a00720c */ /* 0x000fe20003f04300 */
[----:B0-----:R-:W-:Y:S01]  /*0420*/  @!P1 IMAD.WIDE R2, R7, 0x8, R2 ;  /* 0x0000000807029825 */ /* 0x001fe200078e0202 */
[----:B------:R-:W-:-:S03]  /*0430*/  @!P1 MOV R7, R0 ;  /* 0x0000000000079202 */ /* 0x000fc60000000f00 */
[----:B------:R-:W-:Y:S01]  /*0440*/  IMAD.MOV.U32 R0, RZ, RZ, R6 ;  /* 0x000000ffff007224 */ /* 0x000fe200078e0006 */
[----:B------:R0:W-:Y:S07]  /*0450*/  @!P1 STG.E.64 desc[UR4][R2.64], R4 ;  /* 0x0000000402009986 */ /* 0x0001ee000c101b04 */
[----:B------:R-:W-:Y:S05]  /*0460*/  @P0 BRA P2, `(.L_x_0) ;  /* 0xfffffffc00b40947 */ /* 0x000fea000103ffff */
[----:B------:R-:W-:Y:S05]  /*0470*/  EXIT ;  /* 0x000000000000794d */ /* 0x000fea0003800000 */
.L_x_1:
[----:B------:R-:W-:-:S00]  /*0480*/  BRA `(.L_x_1) ;  /* 0xfffffffc00fc7947 */ /* 0x000fc0000383ffff */
[----:B------:R-:W-:-:S00]  /*0490*/  NOP ;  /* 0x0000000000007918 */ /* 0x000fc00000000000 */
        /* <DEDUP_REMOVED lines=14> */
.L_x_2:


//--------------------- .nv.shared.reserved.0     --------------------------
	.section	.nv.shared.reserved.0,"aw",@nobits
	.weak		__nv_reservedSMEM_offset_0_alias
	.size		__nv_reservedSMEM_offset_0_alias, 0, 64
	.other		__nv_reservedSMEM_offset_0_alias,@"STO_CUDA_RESERVED_SHARED STV_DEFAULT"
__nv_reservedSMEM_offset_0_alias:
	.zero		0
	.zero		64


//--------------------- .nv.constant0._Z1fPciPiPl --------------------------
	.section	.nv.constant0._Z1fPciPiPl,"a",@progbits
	.sectionflags	@""
	.align	4
.nv.constant0._Z1fPciPiPl:
	.zero		928


//--------------------- SYMBOLS --------------------------

	.type		.nv.reservedSmem.offset0,@object
	.size		.nv.reservedSmem.offset0,0x4
